//
// Generated by NVIDIA NVVM Compiler
//
// Compiler Build ID: CL-36424714
// Cuda compilation tools, release 13.0, V13.0.88
// Based on NVVM 20.0.0
//

.version 9.0
.target sm_100
.address_size 64

	// .globl	insertion_sort

.visible .entry insertion_sort(
	.param .u64 .ptr .align 1 insertion_sort_param_0,
	.param .u64 .ptr .align 1 insertion_sort_param_1,
	.param .u64 .ptr .align 1 insertion_sort_param_2
)
{
	.reg .pred 	%p<43>;
	.reg .b16 	%rs<15>;
	.reg .b32 	%r<115>;
	.reg .b32 	%f<65>;
	.reg .b64 	%rd<86>;

	ld.param.u64 	%rd3, [insertion_sort_param_0];
	ld.param.u64 	%rd4, [insertion_sort_param_1];
	ld.param.u64 	%rd5, [insertion_sort_param_2];
	cvta.to.global.u64 	%rd6, %rd3;
	cvta.to.global.u64 	%rd7, %rd5;
	cvta.to.global.u64 	%rd8, %rd4;
	mov.u32 	%r34, %ctaid.x;
	mul.wide.u32 	%rd9, %r34, 4;
	add.s64 	%rd10, %rd8, %rd9;
	ld.global.u32 	%r35, [%rd10];
	add.s64 	%rd11, %rd7, %rd9;
	ld.global.u32 	%r1, [%rd11];
	mul.wide.s32 	%rd12, %r35, 4;
	add.s64 	%rd1, %rd6, %rd12;
	add.s32 	%r2, %r1, -1;
	setp.lt.s32 	%p1, %r1, 2;
	@%p1 bra 	$L__BB0_17;
	add.s32 	%r3, %r1, -2;
	cvt.u16.u32 	%rs1, %r1;
	mov.b32 	%r101, 0;
	mov.b16 	%rs13, 0;
	mov.u16 	%rs14, %rs13;
$L__BB0_2:
	mov.u32 	%r4, %r101;
	sub.s32 	%r5, %r2, %r4;
	sub.s32 	%r38, %r3, %r4;
	add.s32 	%r101, %r4, 1;
	setp.lt.u32 	%p2, %r38, 15;
	mov.u32 	%r109, %r101;
	mov.u32 	%r114, %r4;
	@%p2 bra 	$L__BB0_6;
	and.b32  	%r39, %r5, -16;
	neg.s32 	%r102, %r39;
	mov.u32 	%r103, %r4;
	mov.u32 	%r114, %r4;
$L__BB0_4:
	.pragma "nounroll";
	add.s32 	%r40, %r103, 1;
	mul.wide.s32 	%rd13, %r114, 4;
	add.s64 	%rd14, %rd1, %rd13;
	ld.global.f32 	%f1, [%rd14];
	mul.wide.u32 	%rd15, %r40, 4;
	add.s64 	%rd16, %rd1, %rd15;
	ld.global.f32 	%f2, [%rd16];
	setp.gt.f32 	%p3, %f1, %f2;
	selp.b32 	%r41, %r40, %r114, %p3;
	mul.wide.s32 	%rd17, %r41, 4;
	add.s64 	%rd18, %rd1, %rd17;
	ld.global.f32 	%f3, [%rd18];
	ld.global.f32 	%f4, [%rd16+4];
	setp.gt.f32 	%p4, %f3, %f4;
	add.s32 	%r42, %r103, 2;
	selp.b32 	%r43, %r42, %r41, %p4;
	mul.wide.s32 	%rd19, %r43, 4;
	add.s64 	%rd20, %rd1, %rd19;
	ld.global.f32 	%f5, [%rd20];
	ld.global.f32 	%f6, [%rd16+8];
	setp.gt.f32 	%p5, %f5, %f6;
	add.s32 	%r44, %r103, 3;
	selp.b32 	%r45, %r44, %r43, %p5;
	mul.wide.s32 	%rd21, %r45, 4;
	add.s64 	%rd22, %rd1, %rd21;
	ld.global.f32 	%f7, [%rd22];
	ld.global.f32 	%f8, [%rd16+12];
	setp.gt.f32 	%p6, %f7, %f8;
	add.s32 	%r46, %r103, 4;
	selp.b32 	%r47, %r46, %r45, %p6;
	mul.wide.s32 	%rd23, %r47, 4;
	add.s64 	%rd24, %rd1, %rd23;
	ld.global.f32 	%f9, [%rd24];
	ld.global.f32 	%f10, [%rd16+16];
	setp.gt.f32 	%p7, %f9, %f10;
	add.s32 	%r48, %r103, 5;
	selp.b32 	%r49, %r48, %r47, %p7;
	mul.wide.s32 	%rd25, %r49, 4;
	add.s64 	%rd26, %rd1, %rd25;
	ld.global.f32 	%f11, [%rd26];
	ld.global.f32 	%f12, [%rd16+20];
	setp.gt.f32 	%p8, %f11, %f12;
	add.s32 	%r50, %r103, 6;
	selp.b32 	%r51, %r50, %r49, %p8;
	mul.wide.s32 	%rd27, %r51, 4;
	add.s64 	%rd28, %rd1, %rd27;
	ld.global.f32 	%f13, [%rd28];
	ld.global.f32 	%f14, [%rd16+24];
	setp.gt.f32 	%p9, %f13, %f14;
	add.s32 	%r52, %r103, 7;
	selp.b32 	%r53, %r52, %r51, %p9;
	mul.wide.s32 	%rd29, %r53, 4;
	add.s64 	%rd30, %rd1, %rd29;
	ld.global.f32 	%f15, [%rd30];
	ld.global.f32 	%f16, [%rd16+28];
	setp.gt.f32 	%p10, %f15, %f16;
	add.s32 	%r54, %r103, 8;
	selp.b32 	%r55, %r54, %r53, %p10;
	mul.wide.s32 	%rd31, %r55, 4;
	add.s64 	%rd32, %rd1, %rd31;
	ld.global.f32 	%f17, [%rd32];
	ld.global.f32 	%f18, [%rd16+32];
	setp.gt.f32 	%p11, %f17, %f18;
	add.s32 	%r56, %r103, 9;
	selp.b32 	%r57, %r56, %r55, %p11;
	mul.wide.s32 	%rd33, %r57, 4;
	add.s64 	%rd34, %rd1, %rd33;
	ld.global.f32 	%f19, [%rd34];
	ld.global.f32 	%f20, [%rd16+36];
	setp.gt.f32 	%p12, %f19, %f20;
	add.s32 	%r58, %r103, 10;
	selp.b32 	%r59, %r58, %r57, %p12;
	mul.wide.s32 	%rd35, %r59, 4;
	add.s64 	%rd36, %rd1, %rd35;
	ld.global.f32 	%f21, [%rd36];
	ld.global.f32 	%f22, [%rd16+40];
	setp.gt.f32 	%p13, %f21, %f22;
	add.s32 	%r60, %r103, 11;
	selp.b32 	%r61, %r60, %r59, %p13;
	mul.wide.s32 	%rd37, %r61, 4;
	add.s64 	%rd38, %rd1, %rd37;
	ld.global.f32 	%f23, [%rd38];
	ld.global.f32 	%f24, [%rd16+44];
	setp.gt.f32 	%p14, %f23, %f24;
	add.s32 	%r62, %r103, 12;
	selp.b32 	%r63, %r62, %r61, %p14;
	mul.wide.s32 	%rd39, %r63, 4;
	add.s64 	%rd40, %rd1, %rd39;
	ld.global.f32 	%f25, [%rd40];
	ld.global.f32 	%f26, [%rd16+48];
	setp.gt.f32 	%p15, %f25, %f26;
	add.s32 	%r64, %r103, 13;
	selp.b32 	%r65, %r64, %r63, %p15;
	mul.wide.s32 	%rd41, %r65, 4;
	add.s64 	%rd42, %rd1, %rd41;
	ld.global.f32 	%f27, [%rd42];
	ld.global.f32 	%f28, [%rd16+52];
	setp.gt.f32 	%p16, %f27, %f28;
	add.s32 	%r66, %r103, 14;
	selp.b32 	%r67, %r66, %r65, %p16;
	mul.wide.s32 	%rd43, %r67, 4;
	add.s64 	%rd44, %rd1, %rd43;
	ld.global.f32 	%f29, [%rd44];
	ld.global.f32 	%f30, [%rd16+56];
	setp.gt.f32 	%p17, %f29, %f30;
	add.s32 	%r68, %r103, 15;
	selp.b32 	%r69, %r68, %r67, %p17;
	mul.wide.s32 	%rd45, %r69, 4;
	add.s64 	%rd46, %rd1, %rd45;
	ld.global.f32 	%f31, [%rd46];
	ld.global.f32 	%f32, [%rd16+60];
	setp.gt.f32 	%p18, %f31, %f32;
	add.s32 	%r103, %r103, 16;
	selp.b32 	%r114, %r103, %r69, %p18;
	add.s32 	%r102, %r102, 16;
	setp.ne.s32 	%p19, %r102, 0;
	@%p19 bra 	$L__BB0_4;
	add.s32 	%r109, %r103, 1;
$L__BB0_6:
	and.b32  	%r70, %r5, 15;
	setp.eq.s32 	%p20, %r70, 0;
	@%p20 bra 	$L__BB0_16;
	not.b16 	%rs9, %rs14;
	add.s16 	%rs10, %rs9, %rs1;
	cvt.u32.u16 	%r72, %rs10;
	and.b32  	%r18, %r72, 15;
	add.s32 	%r73, %r18, -1;
	setp.lt.u32 	%p21, %r73, 7;
	@%p21 bra 	$L__BB0_9;
	mul.wide.s32 	%rd47, %r114, 4;
	add.s64 	%rd48, %rd1, %rd47;
	ld.global.f32 	%f33, [%rd48];
	mul.wide.u32 	%rd49, %r109, 4;
	add.s64 	%rd50, %rd1, %rd49;
	ld.global.f32 	%f34, [%rd50];
	setp.gt.f32 	%p22, %f33, %f34;
	selp.b32 	%r74, %r109, %r114, %p22;
	add.s32 	%r75, %r109, 1;
	mul.wide.s32 	%rd51, %r74, 4;
	add.s64 	%rd52, %rd1, %rd51;
	ld.global.f32 	%f35, [%rd52];
	ld.global.f32 	%f36, [%rd50+4];
	setp.gt.f32 	%p23, %f35, %f36;
	selp.b32 	%r76, %r75, %r74, %p23;
	add.s32 	%r77, %r109, 2;
	mul.wide.s32 	%rd53, %r76, 4;
	add.s64 	%rd54, %rd1, %rd53;
	ld.global.f32 	%f37, [%rd54];
	ld.global.f32 	%f38, [%rd50+8];
	setp.gt.f32 	%p24, %f37, %f38;
	selp.b32 	%r78, %r77, %r76, %p24;
	add.s32 	%r79, %r109, 3;
	mul.wide.s32 	%rd55, %r78, 4;
	add.s64 	%rd56, %rd1, %rd55;
	ld.global.f32 	%f39, [%rd56];
	ld.global.f32 	%f40, [%rd50+12];
	setp.gt.f32 	%p25, %f39, %f40;
	selp.b32 	%r80, %r79, %r78, %p25;
	add.s32 	%r81, %r109, 4;
	mul.wide.s32 	%rd57, %r80, 4;
	add.s64 	%rd58, %rd1, %rd57;
	ld.global.f32 	%f41, [%rd58];
	ld.global.f32 	%f42, [%rd50+16];
	setp.gt.f32 	%p26, %f41, %f42;
	selp.b32 	%r82, %r81, %r80, %p26;
	add.s32 	%r83, %r109, 5;
	mul.wide.s32 	%rd59, %r82, 4;
	add.s64 	%rd60, %rd1, %rd59;
	ld.global.f32 	%f43, [%rd60];
	ld.global.f32 	%f44, [%rd50+20];
	setp.gt.f32 	%p27, %f43, %f44;
	selp.b32 	%r84, %r83, %r82, %p27;
	add.s32 	%r85, %r109, 6;
	mul.wide.s32 	%rd61, %r84, 4;
	add.s64 	%rd62, %rd1, %rd61;
	ld.global.f32 	%f45, [%rd62];
	ld.global.f32 	%f46, [%rd50+24];
	setp.gt.f32 	%p28, %f45, %f46;
	selp.b32 	%r86, %r85, %r84, %p28;
	add.s32 	%r87, %r109, 7;
	mul.wide.s32 	%rd63, %r86, 4;
	add.s64 	%rd64, %rd1, %rd63;
	ld.global.f32 	%f47, [%rd64];
	ld.global.f32 	%f48, [%rd50+28];
	setp.gt.f32 	%p29, %f47, %f48;
	selp.b32 	%r114, %r87, %r86, %p29;
	add.s32 	%r109, %r109, 8;
$L__BB0_9:
	and.b32  	%r88, %r18, 7;
	setp.eq.s32 	%p30, %r88, 0;
	@%p30 bra 	$L__BB0_16;
	not.b16 	%rs11, %rs13;
	add.s16 	%rs12, %rs11, %rs1;
	cvt.u32.u16 	%r90, %rs12;
	and.b32  	%r91, %r90, 7;
	and.b32  	%r24, %r90, 3;
	add.s32 	%r92, %r91, -1;
	setp.lt.u32 	%p31, %r92, 3;
	@%p31 bra 	$L__BB0_12;
	mul.wide.s32 	%rd65, %r114, 4;
	add.s64 	%rd66, %rd1, %rd65;
	ld.global.f32 	%f49, [%rd66];
	mul.wide.u32 	%rd67, %r109, 4;
	add.s64 	%rd68, %rd1, %rd67;
	ld.global.f32 	%f50, [%rd68];
	setp.gt.f32 	%p32, %f49, %f50;
	selp.b32 	%r93, %r109, %r114, %p32;
	add.s32 	%r94, %r109, 1;
	mul.wide.s32 	%rd69, %r93, 4;
	add.s64 	%rd70, %rd1, %rd69;
	ld.global.f32 	%f51, [%rd70];
	ld.global.f32 	%f52, [%rd68+4];
	setp.gt.f32 	%p33, %f51, %f52;
	selp.b32 	%r95, %r94, %r93, %p33;
	add.s32 	%r96, %r109, 2;
	mul.wide.s32 	%rd71, %r95, 4;
	add.s64 	%rd72, %rd1, %rd71;
	ld.global.f32 	%f53, [%rd72];
	ld.global.f32 	%f54, [%rd68+8];
	setp.gt.f32 	%p34, %f53, %f54;
	selp.b32 	%r97, %r96, %r95, %p34;
	add.s32 	%r98, %r109, 3;
	mul.wide.s32 	%rd73, %r97, 4;
	add.s64 	%rd74, %rd1, %rd73;
	ld.global.f32 	%f55, [%rd74];
	ld.global.f32 	%f56, [%rd68+12];
	setp.gt.f32 	%p35, %f55, %f56;
	selp.b32 	%r114, %r98, %r97, %p35;
	add.s32 	%r109, %r109, 4;
$L__BB0_12:
	setp.eq.s32 	%p36, %r24, 0;
	@%p36 bra 	$L__BB0_16;
	mul.wide.s32 	%rd75, %r114, 4;
	add.s64 	%rd76, %rd1, %rd75;
	ld.global.f32 	%f57, [%rd76];
	mul.wide.u32 	%rd77, %r109, 4;
	add.s64 	%rd2, %rd1, %rd77;
	ld.global.f32 	%f58, [%rd2];
	setp.gt.f32 	%p37, %f57, %f58;
	selp.b32 	%r114, %r109, %r114, %p37;
	setp.eq.s32 	%p38, %r24, 1;
	@%p38 bra 	$L__BB0_16;
	add.s32 	%r99, %r109, 1;
	mul.wide.s32 	%rd78, %r114, 4;
	add.s64 	%rd79, %rd1, %rd78;
	ld.global.f32 	%f59, [%rd79];
	ld.global.f32 	%f60, [%rd2+4];
	setp.gt.f32 	%p39, %f59, %f60;
	selp.b32 	%r114, %r99, %r114, %p39;
	setp.eq.s32 	%p40, %r24, 2;
	@%p40 bra 	$L__BB0_16;
	add.s32 	%r100, %r109, 2;
	mul.wide.s32 	%rd80, %r114, 4;
	add.s64 	%rd81, %rd1, %rd80;
	ld.global.f32 	%f61, [%rd81];
	ld.global.f32 	%f62, [%rd2+8];
	setp.gt.f32 	%p41, %f61, %f62;
	selp.b32 	%r114, %r100, %r114, %p41;
$L__BB0_16:
	mul.wide.s32 	%rd82, %r114, 4;
	add.s64 	%rd83, %rd1, %rd82;
	ld.global.f32 	%f63, [%rd83];
	mul.wide.u32 	%rd84, %r4, 4;
	add.s64 	%rd85, %rd1, %rd84;
	ld.global.f32 	%f64, [%rd85];
	st.global.f32 	[%rd83], %f64;
	st.global.f32 	[%rd85], %f63;
	setp.ne.s32 	%p42, %r101, %r2;
	add.s16 	%rs14, %rs14, 1;
	add.s16 	%rs13, %rs13, 1;
	@%p42 bra 	$L__BB0_2;
$L__BB0_17:
	ret;

}


// ===== COMPILED SASS (sm_100) =====

	.target	sm_100

	.elftype	@"ET_EXEC"


//--------------------- .note.nv.tkinfo           --------------------------
	.section	.note.nv.tkinfo,"",@"SHT_NOTE"
	.sectionflags	@"SHF_NOTE_NV_TKINFO"
	.tkinfo
        /*0018*/ 	.word	0x00000002
        /*0030*/ 	.string	""
        /*0030*/ 	.string	"ptxas"
        /*0030*/ 	.string	"Cuda compilation tools, release 13.0, V13.0.88"
        /*0030*/ 	.string	"Build cuda_13.0.r13.0/compiler.36424714_0"
        /*0030*/ 	.string	"-arch sm_100 -m 64 "



//--------------------- .note.nv.cuinfo           --------------------------
	.section	.note.nv.cuinfo,"",@"SHT_NOTE"
	.sectionflags	@"SHF_NOTE_NV_CUINFO"
        /*0018*/ 	.short	0x0002
        /*001a*/ 	.short	0x0064
        /*001c*/ 	.short	0x0082
	.zero		2


//--------------------- .nv.info                  --------------------------
	.section	.nv.info,"",@"SHT_CUDA_INFO"
	.align	4


	//----- nvinfo : EIATTR_REGCOUNT
	.align		4
        /*0000*/ 	.byte	0x04, 0x2f
        /*0002*/ 	.short	(.L_1 - .L_0)
	.align		4
.L_0:
        /*0004*/ 	.word	index@(insertion_sort)
        /*0008*/ 	.word	0x0000001a


	//----- nvinfo : EIATTR_FRAME_SIZE
	.align		4
.L_1:
        /*000c*/ 	.byte	0x04, 0x11
        /*000e*/ 	.short	(.L_3 - .L_2)
	.align		4
.L_2:
        /*0010*/ 	.word	index@(insertion_sort)
        /*0014*/ 	.word	0x00000000


	//----- nvinfo : EIATTR_MIN_STACK_SIZE
	.align		4
.L_3:
        /*0018*/ 	.byte	0x04, 0x12
        /*001a*/ 	.short	(.L_5 - .L_4)
	.align		4
.L_4:
        /*001c*/ 	.word	index@(insertion_sort)
        /*0020*/ 	.word	0x00000000
.L_5:


//--------------------- .nv.compat                --------------------------
	.section	.nv.compat,"",@"SHT_CUDA_COMPAT_INFO"
	.align	4
        /*0000*/ 	.byte	0x02, 0x09, 0x00, 0x00, 0x02, 0x02, 0x01, 0x00, 0x02, 0x05, 0x05, 0x00, 0x03, 0x07, 0x01, 0x01
        /*0010*/ 	.byte	0x02, 0x03, 0x00, 0x00, 0x02, 0x06, 0x01, 0x00, 0x04, 0x0b, 0x08, 0x00, 0x09, 0x00, 0x00, 0x00
        /*0020*/ 	.byte	0x00, 0x00, 0x00, 0x00


//--------------------- .nv.info.insertion_sort   --------------------------
	.section	.nv.info.insertion_sort,"",@"SHT_CUDA_INFO"
	.sectionflags	@""
	.align	4


	//----- nvinfo : EIATTR_CUDA_API_VERSION
	.align		4
        /*0000*/ 	.byte	0x04, 0x37
        /*0002*/ 	.short	(.L_7 - .L_6)
.L_6:
        /*0004*/ 	.word	0x00000082


	//----- nvinfo : EIATTR_KPARAM_INFO
	.align		4
.L_7:
        /*0008*/ 	.byte	0x04, 0x17
        /*000a*/ 	.short	(.L_9 - .L_8)
.L_8:
        /*000c*/ 	.word	0x00000000
        /*0010*/ 	.short	0x0002
        /*0012*/ 	.short	0x0010
        /*0014*/ 	.byte	0x00, 0xf5, 0x21, 0x00


	//----- nvinfo : EIATTR_KPARAM_INFO
	.align		4
.L_9:
        /*0018*/ 	.byte	0x04, 0x17
        /*001a*/ 	.short	(.L_11 - .L_10)
.L_10:
        /*001c*/ 	.word	0x00000000
        /*0020*/ 	.short	0x0001
        /*0022*/ 	.short	0x0008
        /*0024*/ 	.byte	0x00, 0xf5, 0x21, 0x00


	//----- nvinfo : EIATTR_KPARAM_INFO
	.align		4
.L_11:
        /*0028*/ 	.byte	0x04, 0x17
        /*002a*/ 	.short	(.L_13 - .L_12)
.L_12:
        /*002c*/ 	.word	0x00000000
        /*0030*/ 	.short	0x0000
        /*0032*/ 	.short	0x0000
        /*0034*/ 	.byte	0x00, 0xf5, 0x21, 0x00


	//----- nvinfo : EIATTR_SPARSE_MMA_MASK
	.align		4
.L_13:
        /*0038*/ 	.byte	0x03, 0x50
        /*003a*/ 	.short	0x0000


	//----- nvinfo : EIATTR_MAXREG_COUNT
	.align		4
        /*003c*/ 	.byte	0x03, 0x1b
        /*003e*/ 	.short	0x00ff


	//----- nvinfo : EIATTR_MERCURY_ISA_VERSION
	.align		4
        /*0040*/ 	.byte	0x03, 0x5f
        /*0042*/ 	.short	0x0101


	//----- nvinfo : EIATTR_VRC_CTA_INIT_COUNT
	.align		4
        /*0044*/ 	.byte	0x02, 0x4a
	.zero		1
	.zero		1


	//----- nvinfo : EIATTR_EXIT_INSTR_OFFSETS
	.align		4
        /*0048*/ 	.byte	0x04, 0x1c
        /*004a*/ 	.short	(.L_15 - .L_14)


	//   ....[0]....
.L_14:
        /*004c*/ 	.word	0x000000c0


	//   ....[1]....
        /*0050*/ 	.word	0x00000e70


	//----- nvinfo : EIATTR_CBANK_PARAM_SIZE
	.align		4
.L_15:
        /*0054*/ 	.byte	0x03, 0x19
        /*0056*/ 	.short	0x0018


	//----- nvinfo : EIATTR_PARAM_CBANK
	.align		4
        /*0058*/ 	.byte	0x04, 0x0a
        /*005a*/ 	.short	(.L_17 - .L_16)
	.align		4
.L_16:
        /*005c*/ 	.word	index@(.nv.constant0.insertion_sort)
        /*0060*/ 	.short	0x0380
        /*0062*/ 	.short	0x0018


	//----- nvinfo : EIATTR_SW_WAR
	.align		4
.L_17:
        /*0064*/ 	.byte	0x04, 0x36
        /*0066*/ 	.short	(.L_19 - .L_18)
.L_18:
        /*0068*/ 	.word	0x00000008
.L_19:


//--------------------- .nv.callgraph             --------------------------
	.section	.nv.callgraph,"",@"SHT_CUDA_CALLGRAPH"
	.align	4
	.sectionentsize	8
	.align		4
        /*0000*/ 	.word	0x00000000
	.align		4
        /*0004*/ 	.word	0xffffffff
	.align		4
        /*0008*/ 	.word	0x00000000
	.align		4
        /*000c*/ 	.word	0xfffffffe
	.align		4
        /*0010*/ 	.word	0x00000000
	.align		4
        /*0014*/ 	.word	0xfffffffd
	.align		4
        /*0018*/ 	.word	0x00000000
	.align		4
        /*001c*/ 	.word	0xfffffffc


//--------------------- .text.insertion_sort      --------------------------
	.section	.text.insertion_sort,"ax",@progbits
	.align	128
        .global         insertion_sort
        .type           insertion_sort,@function
        .size           insertion_sort,(.L_x_7 - insertion_sort)
        .other          insertion_sort,@"STO_CUDA_ENTRY STV_DEFAULT"
insertion_sort:
.text.insertion_sort:
[----:B------:R-:W-:Y:S01]  /*0000*/  LDC R1, c[0x0][0x37c] ;  /* 0x0000df00ff017b82 */ /* 0x000fe20000000800 */
[----:B------:R-:W0:Y:S07]  /*0010*/  S2R R3, SR_CTAID.X ;  /* 0x0000000000037919 */ /* 0x000e2e0000002500 */
[----:B------:R-:W0:Y:S01]  /*0020*/  LDC.64 R6, c[0x0][0x390] ;  /* 0x0000e400ff067b82 */ /* 0x000e220000000a00 */
[----:B------:R-:W1:Y:S07]  /*0030*/  LDCU.64 UR4, c[0x0][0x358] ;  /* 0x00006b00ff0477ac */ /* 0x000e6e0008000a00 */
[----:B------:R-:W2:Y:S01]  /*0040*/  LDC.64 R4, c[0x0][0x388] ;  /* 0x0000e200ff047b82 */ /* 0x000ea20000000a00 */
[----:B0-----:R-:W-:-:S05]  /*0050*/  IMAD.WIDE.U32 R6, R3, 0x4, R6 ;  /* 0x0000000403067825 */ /* 0x001fca00078e0006 */
[----:B-1----:R-:W3:Y:S01]  /*0060*/  LDG.E R0, desc[UR4][R6.64] ;  /* 0x0000000406007981 */ /* 0x002ee2000c1e1900 */
[----:B--2---:R-:W-:Y:S02]  /*0070*/  IMAD.WIDE.U32 R4, R3, 0x4, R4 ;  /* 0x0000000403047825 */ /* 0x004fe400078e0004 */
[----:B------:R-:W0:Y:S04]  /*0080*/  LDC.64 R2, c[0x0][0x380] ;  /* 0x0000e000ff027b82 */ /* 0x000e280000000a00 */
[----:B------:R-:W0:Y:S01]  /*0090*/  LDG.E R5, desc[UR4][R4.64] ;  /* 0x0000000404057981 */ /* 0x000e22000c1e1900 */
[----:B---3--:R-:W-:Y:S01]  /*00a0*/  ISETP.GE.AND P0, PT, R0, 0x2, PT ;  /* 0x000000020000780c */ /* 0x008fe20003f06270 */
[----:B0-----:R-:W-:-:S12]  /*00b0*/  IMAD.WIDE R2, R5, 0x4, R2 ;  /* 0x0000000405027825 */ /* 0x001fd800078e0202 */
[----:B------:R-:W-:Y:S05]  /*00c0*/  @!P0 EXIT ;  /* 0x000000000000894d */ /* 0x000fea0003800000 */
[C---:B------:R-:W-:Y:S01]  /*00d0*/  VIADD R6, R0.reuse, 0xfffffffe ;  /* 0xfffffffe00067836 */ /* 0x040fe20000000000 */
[----:B------:R-:W-:Y:S01]  /*00e0*/  PRMT R8, RZ, 0x7610, R8 ;  /* 0x00007610ff087816 */ /* 0x000fe20000000008 */
[----:B------:R-:W-:Y:S01]  /*00f0*/  IMAD.MOV.U32 R7, RZ, RZ, RZ ;  /* 0x000000ffff077224 */ /* 0x000fe200078e00ff */
[----:B------:R-:W-:Y:S02]  /*0100*/  PRMT R9, RZ, 0x7610, R9 ;  /* 0x00007610ff097816 */ /* 0x000fe40000000009 */
[----:B------:R-:W-:-:S07]  /*0110*/  IADD3 R10, PT, PT, R0, -0x1, RZ ;  /* 0xffffffff000a7810 */ /* 0x000fce0007ffe0ff */
.L_x_5:
[--C-:B0-----:R-:W-:Y:S01]  /*0120*/  IMAD.IADD R4, R6, 0x1, -R7.reuse ;  /* 0x0000000106047824 */ /* 0x101fe200078e0a07 */
[C---:B------:R-:W-:Y:S01]  /*0130*/  IADD3 R14, PT, PT, -R7.reuse, R10, RZ ;  /* 0x0000000a070e7210 */ /* 0x040fe20007ffe1ff */
[----:B------:R-:W-:Y:S02]  /*0140*/  IMAD.MOV.U32 R11, RZ, RZ, R7 ;  /* 0x000000ffff0b7224 */ /* 0x000fe400078e0007 */
[----:B------:R-:W-:Y:S01]  /*0150*/  VIADD R7, R7, 0x1 ;  /* 0x0000000107077836 */ /* 0x000fe20000000000 */
[----:B------:R-:W-:Y:S01]  /*0160*/  ISETP.GE.U32.AND P0, PT, R4, 0xf, PT ;  /* 0x0000000f0400780c */ /* 0x000fe20003f06070 */
[----:B------:R-:W-:-:S03]  /*0170*/  IMAD.MOV.U32 R15, RZ, RZ, R11 ;  /* 0x000000ffff0f7224 */ /* 0x000fc600078e000b */
[----:B------:R-:W-:-:S09]  /*0180*/  MOV R13, R7 ;  /* 0x00000007000d7202 */ /* 0x000fd20000000f00 */
[----:B------:R-:W-:Y:S05]  /*0190*/  @!P0 BRA `(.L_x_0) ;  /* 0x00000004006c8947 */ /* 0x000fea0003800000 */
[----:B------:R-:W-:Y:S01]  /*01a0*/  LOP3.LUT R13, R14, 0xfffffff0, RZ, 0xc0, !PT ;  /* 0xfffffff00e0d7812 */ /* 0x000fe200078ec0ff */
[--C-:B------:R-:W-:Y:S02]  /*01b0*/  IMAD.MOV.U32 R12, RZ, RZ, R11.reuse ;  /* 0x000000ffff0c7224 */ /* 0x100fe400078e000b */
[----:B------:R-:W-:Y:S01]  /*01c0*/  IMAD.MOV.U32 R15, RZ, RZ, R11 ;  /* 0x000000ffff0f7224 */ /* 0x000fe200078e000b */
[----:B------:R-:W-:-:S07]  /*01d0*/  IADD3 R13, PT, PT, -R13, RZ, RZ ;  /* 0x000000ff0d0d7210 */ /* 0x000fce0007ffe1ff */
.L_x_1:
[----:B------:R-:W-:Y:S02]  /*01e0*/  VIADD R18, R12, 0x1 ;  /* 0x000000010c127836 */ /* 0x000fe40000000000 */
[----:B------:R-:W-:-:S04]  /*01f0*/  IMAD.WIDE R16, R15, 0x4, R2 ;  /* 0x000000040f107825 */ /* 0x000fc800078e0202 */
[----:B------:R-:W-:Y:S02]  /*0200*/  IMAD.WIDE.U32 R4, R18, 0x4, R2 ;  /* 0x0000000412047825 */ /* 0x000fe400078e0002 */
[----:B------:R-:W2:Y:S04]  /*0210*/  LDG.E R16, desc[UR4][R16.64] ;  /* 0x0000000410107981 */ /* 0x000ea8000c1e1900 */
[----:B------:R-:W2:Y:S04]  /*0220*/  LDG.E R19, desc[UR4][R4.64] ;  /* 0x0000000404137981 */ /* 0x000ea8000c1e1900 */
[----:B------:R-:W3:Y:S04]  /*0230*/  LDG.E R21, desc[UR4][R4.64+0x4] ;  /* 0x0000040404157981 */ /* 0x000ee8000c1e1900 */
[----:B------:R-:W4:Y:S01]  /*0240*/  LDG.E R23, desc[UR4][R4.64+0x8] ;  /* 0x0000080404177981 */ /* 0x000f22000c1e1900 */
[----:B--2---:R-:W-:-:S04]  /*0250*/  FSETP.GT.AND P0, PT, R16, R19, PT ;  /* 0x000000131000720b */ /* 0x004fc80003f04000 */
[----:B------:R-:W-:-:S05]  /*0260*/  SEL R15, R18, R15, P0 ;  /* 0x0000000f120f7207 */ /* 0x000fca0000000000 */
[----:B------:R-:W-:-:S06]  /*0270*/  IMAD.WIDE R18, R15, 0x4, R2 ;  /* 0x000000040f127825 */ /* 0x000fcc00078e0202 */
[----:B------:R-:W3:Y:S02]  /*0280*/  LDG.E R18, desc[UR4][R18.64] ;  /* 0x0000000412127981 */ /* 0x000ee4000c1e1900 */
[----:B---3--:R-:W-:-:S13]  /*0290*/  FSETP.GT.AND P0, PT, R18, R21, PT ;  /* 0x000000151200720b */ /* 0x008fda0003f04000 */
[----:B------:R-:W-:-:S04]  /*02a0*/  @P0 VIADD R15, R12, 0x2 ;  /* 0x000000020c0f0836 */ /* 0x000fc80000000000 */
[----:B------:R-:W-:-:S06]  /*02b0*/  IMAD.WIDE R20, R15, 0x4, R2 ;  /* 0x000000040f147825 */ /* 0x000fcc00078e0202 */
[----:B------:R-:W4:Y:S02]  /*02c0*/  LDG.E R20, desc[UR4][R20.64] ;  /* 0x0000000414147981 */ /* 0x000f24000c1e1900 */
[----:B----4-:R-:W-:Y:S02]  /*02d0*/  FSETP.GT.AND P0, PT, R20, R23, PT ;  /* 0x000000171400720b */ /* 0x010fe40003f04000 */
[----:B------:R-:W2:Y:S11]  /*02e0*/  LDG.E R23, desc[UR4][R4.64+0xc] ;  /* 0x00000c0404177981 */ /* 0x000eb6000c1e1900 */
[----:B------:R-:W-:-:S05]  /*02f0*/  @P0 IADD3 R15, PT, PT, R12, 0x3, RZ ;  /* 0x000000030c0f0810 */ /* 0x000fca0007ffe0ff */
[----:B------:R-:W-:-:S06]  /*0300*/  IMAD.WIDE R16, R15, 0x4, R2 ;  /* 0x000000040f107825 */ /* 0x000fcc00078e0202 */
[----:B------:R-:W2:Y:S02]  /*0310*/  LDG.E R16, desc[UR4][R16.64] ;  /* 0x0000000410107981 */ /* 0x000ea4000c1e1900 */
[----:B--2---:R-:W-:Y:S02]  /*0320*/  FSETP.GT.AND P0, PT, R16, R23, PT ;  /* 0x000000171000720b */ /* 0x004fe40003f04000 */
[----:B------:R-:W2:Y:S11]  /*0330*/  LDG.E R23, desc[UR4][R4.64+0x10] ;  /* 0x0000100404177981 */ /* 0x000eb6000c1e1900 */
[----:B------:R-:W-:-:S04]  /*0340*/  @P0 VIADD R15, R12, 0x4 ;  /* 0x000000040c0f0836 */ /* 0x000fc80000000000 */
        /* <DEDUP_REMOVED lines=56> */
[----:B------:R-:W2:Y:S01]  /*06d0*/  LDG.E R16, desc[UR4][R16.64] ;  /* 0x0000000410107981 */ /* 0x000ea2000c1e1900 */
[----:B------:R-:W-:-:S05]  /*06e0*/  VIADD R13, R13, 0x10 ;  /* 0x000000100d0d7836 */ /* 0x000fca0000000000 */
[----:B------:R-:W-:Y:S01]  /*06f0*/  ISETP.NE.AND P1, PT, R13, RZ, PT ;  /* 0x000000ff0d00720c */ /* 0x000fe20003f25270 */
[----:B------:R-:W-:Y:S01]  /*0700*/  VIADD R12, R12, 0x10 ;  /* 0x000000100c0c7836 */ /* 0x000fe20000000000 */
[----:B--2---:R-:W-:-:S04]  /*0710*/  FSETP.GT.AND P0, PT, R16, R23, PT ;  /* 0x000000171000720b */ /* 0x004fc80003f04000 */
[----:B------:R-:W-:-:S07]  /*0720*/  SEL R15, R12, R15, P0 ;  /* 0x0000000f0c0f7207 */ /* 0x000fce0000000000 */
[----:B------:R-:W-:Y:S05]  /*0730*/  @P1 BRA `(.L_x_1) ;  /* 0xfffffff800a81947 */ /* 0x000fea000383ffff */
[----:B------:R-:W-:-:S07]  /*0740*/  IADD3 R13, PT, PT, R12, 0x1, RZ ;  /* 0x000000010c0d7810 */ /* 0x000fce0007ffe0ff */
.L_x_0:
[----:B------:R-:W-:-:S13]  /*0750*/  LOP3.LUT P0, RZ, R14, 0xf, RZ, 0xc0, !PT ;  /* 0x0000000f0eff7812 */ /* 0x000fda000780c0ff */
[----:B------:R-:W-:Y:S05]  /*0760*/  @!P0 BRA `(.L_x_2) ;  /* 0x0000000400988947 */ /* 0x000fea0003800000 */
[----:B------:R-:W-:-:S05]  /*0770*/  LOP3.LUT R5, RZ, R9, RZ, 0x33, !PT ;  /* 0x00000009ff057212 */ /* 0x000fca00078e33ff */
[----:B------:R-:W-:-:S05]  /*0780*/  IMAD.IADD R5, R0, 0x1, R5 ;  /* 0x0000000100057824 */ /* 0x000fca00078e0205 */
[----:B------:R-:W-:-:S04]  /*0790*/  LOP3.LUT R5, R5, 0xf, RZ, 0xc0, !PT ;  /* 0x0000000f05057812 */ /* 0x000fc800078ec0ff */
[C---:B------:R-:W-:Y:S01]  /*07a0*/  LOP3.LUT P0, RZ, R5.reuse, 0x7, RZ, 0xc0, !PT ;  /* 0x0000000705ff7812 */ /* 0x040fe2000780c0ff */
[----:B------:R-:W-:-:S05]  /*07b0*/  VIADD R4, R5, 0xffffffff ;  /* 0xffffffff05047836 */ /* 0x000fca0000000000 */
[----:B------:R-:W-:-:S13]  /*07c0*/  ISETP.GE.U32.AND P1, PT, R4, 0x7, PT ;  /* 0x000000070400780c */ /* 0x000fda0003f26070 */
[----:B------:R-:W-:Y:S05]  /*07d0*/  @!P1 BRA `(.L_x_3) ;  /* 0x0000000000a89947 */ /* 0x000fea0003800000 */
        /* <DEDUP_REMOVED lines=11> */
[----:B------:R-:W-:-:S05]  /*0890*/  @P1 IADD3 R15, PT, PT, R13, 0x1, RZ ;  /* 0x000000010d0f1810 */ /* 0x000fca0007ffe0ff */
[----:B------:R-:W-:-:S06]  /*08a0*/  IMAD.WIDE R20, R15, 0x4, R2 ;  /* 0x000000040f147825 */ /* 0x000fcc00078e0202 */
[----:B------:R-:W4:Y:S02]  /*08b0*/  LDG.E R20, desc[UR4][R20.64] ;  /* 0x0000000414147981 */ /* 0x000f24000c1e1900 */
[----:B----4-:R-:W-:Y:S02]  /*08c0*/  FSETP.GT.AND P1, PT, R20, R23, PT ;  /* 0x000000171400720b */ /* 0x010fe40003f24000 */
        /* <DEDUP_REMOVED lines=24> */
[----:B--2---:R-:W-:-:S13]  /*0a50*/  FSETP.GT.AND P1, PT, R18, R23, PT ;  /* 0x000000171200720b */ /* 0x004fda0003f24000 */
[C---:B------:R-:W-:Y:S01]  /*0a60*/  @P1 IADD3 R15, PT, PT, R13.reuse, 0x7, RZ ;  /* 0x000000070d0f1810 */ /* 0x040fe20007ffe0ff */
[----:B------:R-:W-:-:S07]  /*0a70*/  VIADD R13, R13, 0x8 ;  /* 0x000000080d0d7836 */ /* 0x000fce0000000000 */
.L_x_3:
[----:B------:R-:W-:Y:S05]  /*0a80*/  @!P0 BRA `(.L_x_2) ;  /* 0x0000000000d08947 */ /* 0x000fea0003800000 */
[----:B------:R-:W-:-:S04]  /*0a90*/  LOP3.LUT R5, RZ, R8, RZ, 0x33, !PT ;  /* 0x00000008ff057212 */ /* 0x000fc800078e33ff */
[----:B------:R-:W-:-:S04]  /*0aa0*/  IADD3 R5, PT, PT, R0, R5, RZ ;  /* 0x0000000500057210 */ /* 0x000fc80007ffe0ff */
[----:B------:R-:W-:-:S04]  /*0ab0*/  LOP3.LUT R5, R5, 0xffff, RZ, 0xc0, !PT ;  /* 0x0000ffff05057812 */ /* 0x000fc800078ec0ff */
[C---:B------:R-:W-:Y:S02]  /*0ac0*/  LOP3.LUT R4, R5.reuse, 0x7, RZ, 0xc0, !PT ;  /* 0x0000000705047812 */ /* 0x040fe400078ec0ff */
[----:B------:R-:W-:-:S03]  /*0ad0*/  LOP3.LUT R12, R5, 0x3, RZ, 0xc0, !PT ;  /* 0x00000003050c7812 */ /* 0x000fc600078ec0ff */
[----:B------:R-:W-:Y:S01]  /*0ae0*/  VIADD R4, R4, 0xffffffff ;  /* 0xffffffff04047836 */ /* 0x000fe20000000000 */
[----:B------:R-:W-:-:S04]  /*0af0*/  ISETP.NE.AND P0, PT, R12, RZ, PT ;  /* 0x000000ff0c00720c */ /* 0x000fc80003f05270 */
[----:B------:R-:W-:-:S13]  /*0b00*/  ISETP.GE.U32.AND P1, PT, R4, 0x3, PT ;  /* 0x000000030400780c */ /* 0x000fda0003f26070 */
[----:B------:R-:W-:Y:S05]  /*0b10*/  @!P1 BRA `(.L_x_4) ;  /* 0x00000000005c9947 */ /* 0x000fea0003800000 */
[----:B------:R-:W-:-:S04]  /*0b20*/  IMAD.WIDE R16, R15, 0x4, R2 ;  /* 0x000000040f107825 */ /* 0x000fc800078e0202 */
[----:B------:R-:W-:Y:S02]  /*0b30*/  IMAD.WIDE.U32 R4, R13, 0x4, R2 ;  /* 0x000000040d047825 */ /* 0x000fe400078e0002 */
[----:B------:R-:W2:Y:S04]  /*0b40*/  LDG.E R16, desc[UR4][R16.64] ;  /* 0x0000000410107981 */ /* 0x000ea8000c1e1900 */
[----:B------:R-:W2:Y:S04]  /*0b50*/  LDG.E R19, desc[UR4][R4.64] ;  /* 0x0000000404137981 */ /* 0x000ea8000c1e1900 */
[----:B------:R-:W3:Y:S01]  /*0b60*/  LDG.E R23, desc[UR4][R4.64+0x8] ;  /* 0x0000080404177981 */ /* 0x000ee2000c1e1900 */
[----:B--2---:R-:W-:-:S03]  /*0b70*/  FSETP.GT.AND P1, PT, R16, R19, PT ;  /* 0x000000131000720b */ /* 0x004fc60003f24000 */
[----:B------:R-:W2:Y:S01]  /*0b80*/  LDG.E R19, desc[UR4][R4.64+0x4] ;  /* 0x0000040404137981 */ /* 0x000ea2000c1e1900 */
[----:B------:R-:W-:-:S05]  /*0b90*/  SEL R21, R13, R15, P1 ;  /* 0x0000000f0d157207 */ /* 0x000fca0000800000 */
[----:B------:R-:W-:-:S06]  /*0ba0*/  IMAD.WIDE R14, R21, 0x4, R2 ;  /* 0x00000004150e7825 */ /* 0x000fcc00078e0202 */
[----:B------:R-:W2:Y:S02]  /*0bb0*/  LDG.E R14, desc[UR4][R14.64] ;  /* 0x000000040e0e7981 */ /* 0x000ea4000c1e1900 */
[----:B--2---:R-:W-:-:S13]  /*0bc0*/  FSETP.GT.AND P1, PT, R14, R19, PT ;  /* 0x000000130e00720b */ /* 0x004fda0003f24000 */
[----:B------:R-:W-:-:S05]  /*0bd0*/  @P1 IADD3 R21, PT, PT, R13, 0x1, RZ ;  /* 0x000000010d151810 */ /* 0x000fca0007ffe0ff */
[----:B------:R-:W-:-:S06]  /*0be0*/  IMAD.WIDE R18, R21, 0x4, R2 ;  /* 0x0000000415127825 */ /* 0x000fcc00078e0202 */
[----:B------:R-:W3:Y:S02]  /*0bf0*/  LDG.E R18, desc[UR4][R18.64] ;  /* 0x0000000412127981 */ /* 0x000ee4000c1e1900 */
[----:B---3--:R-:W-:Y:S02]  /*0c00*/  FSETP.GT.AND P1, PT, R18, R23, PT ;  /* 0x000000171200720b */ /* 0x008fe40003f24000 */
[----:B------:R-:W2:Y:S11]  /*0c10*/  LDG.E R23, desc[UR4][R4.64+0xc] ;  /* 0x00000c0404177981 */ /* 0x000eb6000c1e1900 */
[----:B------:R-:W-:-:S04]  /*0c20*/  @P1 VIADD R21, R13, 0x2 ;  /* 0x000000020d151836 */ /* 0x000fc80000000000 */
[----:B------:R-:W-:-:S06]  /*0c30*/  IMAD.WIDE R16, R21, 0x4, R2 ;  /* 0x0000000415107825 */ /* 0x000fcc00078e0202 */
[----:B------:R-:W2:Y:S02]  /*0c40*/  LDG.E R16, desc[UR4][R16.64] ;  /* 0x0000000410107981 */ /* 0x000ea4000c1e1900 */
[----:B--2---:R-:W-:-:S13]  /*0c50*/  FSETP.GT.AND P1, PT, R16, R23, PT ;  /* 0x000000171000720b */ /* 0x004fda0003f24000 */
[C---:B------:R-:W-:Y:S01]  /*0c60*/  @P1 IADD3 R21, PT, PT, R13.reuse, 0x3, RZ ;  /* 0x000000030d151810 */ /* 0x040fe20007ffe0ff */
[----:B------:R-:W-:-:S03]  /*0c70*/  VIADD R13, R13, 0x4 ;  /* 0x000000040d0d7836 */ /* 0x000fc60000000000 */
[----:B------:R-:W-:-:S07]  /*0c80*/  MOV R15, R21 ;  /* 0x00000015000f7202 */ /* 0x000fce0000000f00 */
.L_x_4:
[----:B------:R-:W-:Y:S05]  /*0c90*/  @!P0 BRA `(.L_x_2) ;  /* 0x00000000004c8947 */ /* 0x000fea0003800000 */
[----:B------:R-:W-:-:S04]  /*0ca0*/  IMAD.WIDE R16, R15, 0x4, R2 ;  /* 0x000000040f107825 */ /* 0x000fc800078e0202 */
[----:B------:R-:W-:Y:S02]  /*0cb0*/  IMAD.WIDE.U32 R4, R13, 0x4, R2 ;  /* 0x000000040d047825 */ /* 0x000fe400078e0002 */
[----:B------:R-:W2:Y:S04]  /*0cc0*/  LDG.E R17, desc[UR4][R16.64] ;  /* 0x0000000410117981 */ /* 0x000ea8000c1e1900 */
[----:B------:R-:W2:Y:S01]  /*0cd0*/  LDG.E R14, desc[UR4][R4.64] ;  /* 0x00000004040e7981 */ /* 0x000ea2000c1e1900 */
[----:B------:R-:W-:Y:S02]  /*0ce0*/  ISETP.NE.AND P1, PT, R12, 0x1, PT ;  /* 0x000000010c00780c */ /* 0x000fe40003f25270 */
[----:B--2---:R-:W-:-:S04]  /*0cf0*/  FSETP.GT.AND P0, PT, R17, R14, PT ;  /* 0x0000000e1100720b */ /* 0x004fc80003f04000 */
[----:B------:R-:W-:-:S07]  /*0d00*/  SEL R15, R13, R15, P0 ;  /* 0x0000000f0d0f7207 */ /* 0x000fce0000000000 */
[----:B------:R-:W-:Y:S05]  /*0d10*/  @!P1 BRA `(.L_x_2) ;  /* 0x00000000002c9947 */ /* 0x000fea0003800000 */
[----:B------:R-:W-:Y:S01]  /*0d20*/  IMAD.WIDE R16, R15, 0x4, R2 ;  /* 0x000000040f107825 */ /* 0x000fe200078e0202 */
[----:B------:R-:W2:Y:S05]  /*0d30*/  LDG.E R14, desc[UR4][R4.64+0x4] ;  /* 0x00000404040e7981 */ /* 0x000eaa000c1e1900 */
[----:B------:R-:W2:Y:S01]  /*0d40*/  LDG.E R17, desc[UR4][R16.64] ;  /* 0x0000000410117981 */ /* 0x000ea2000c1e1900 */
[----:B------:R-:W-:-:S13]  /*0d50*/  ISETP.NE.AND P0, PT, R12, 0x2, PT ;  /* 0x000000020c00780c */ /* 0x000fda0003f05270 */
[----:B------:R-:W3:Y:S01]  /*0d60*/  @P0 LDG.E R12, desc[UR4][R4.64+0x8] ;  /* 0x00000804040c0981 */ /* 0x000ee2000c1e1900 */
[----:B--2---:R-:W-:-:S13]  /*0d70*/  FSETP.GT.AND P1, PT, R17, R14, PT ;  /* 0x0000000e1100720b */ /* 0x004fda0003f24000 */
[----:B------:R-:W-:-:S04]  /*0d80*/  @P1 VIADD R15, R13, 0x1 ;  /* 0x000000010d0f1836 */ /* 0x000fc80000000000 */
[----:B------:R-:W-:-:S06]  /*0d90*/  @P0 IMAD.WIDE R18, R15, 0x4, R2 ;  /* 0x000000040f120825 */ /* 0x000fcc00078e0202 */
[----:B------:R-:W3:Y:S02]  /*0da0*/  @P0 LDG.E R19, desc[UR4][R18.64] ;  /* 0x0000000412130981 */ /* 0x000ee4000c1e1900 */
[----:B---3--:R-:W-:-:S13]  /*0db0*/  FSETP.GT.AND P1, PT, R19, R12, P0 ;  /* 0x0000000c1300720b */ /* 0x008fda0000724000 */
[----:B------:R-:W-:-:S07]  /*0dc0*/  @P1 IADD3 R15, PT, PT, R13, 0x2, RZ ;  /* 0x000000020d0f1810 */ /* 0x000fce0007ffe0ff */
.L_x_2:
[----:B------:R-:W-:-:S04]  /*0dd0*/  IMAD.WIDE.U32 R4, R11, 0x4, R2 ;  /* 0x000000040b047825 */ /* 0x000fc800078e0002 */
[----:B------:R-:W-:Y:S01]  /*0de0*/  IMAD.WIDE R12, R15, 0x4, R2 ;  /* 0x000000040f0c7825 */ /* 0x000fe200078e0202 */
[----:B------:R-:W2:Y:S04]  /*0df0*/  LDG.E R11, desc[UR4][R4.64] ;  /* 0x00000004040b7981 */ /* 0x000ea8000c1e1900 */
[----:B------:R-:W3:Y:S01]  /*0e00*/  LDG.E R15, desc[UR4][R12.64] ;  /* 0x000000040c0f7981 */ /* 0x000ee2000c1e1900 */
[----:B------:R-:W-:Y:S01]  /*0e10*/  ISETP.NE.AND P0, PT, R7, R10, PT ;  /* 0x0000000a0700720c */ /* 0x000fe20003f05270 */
[----:B------:R-:W-:Y:S01]  /*0e20*/  VIADD R9, R9, 0x1 ;  /* 0x0000000109097836 */ /* 0x000fe20000000000 */
[----:B------:R-:W-:Y:S01]  /*0e30*/  IADD3 R8, PT, PT, R8, 0x1, RZ ;  /* 0x0000000108087810 */ /* 0x000fe20007ffe0ff */
[----:B--2---:R0:W-:Y:S04]  /*0e40*/  STG.E desc[UR4][R12.64], R11 ;  /* 0x0000000b0c007986 */ /* 0x0041e8000c101904 */
[----:B---3--:R0:W-:Y:S06]  /*0e50*/  STG.E desc[UR4][R4.64], R15 ;  /* 0x0000000f04007986 */ /* 0x0081ec000c101904 */
[----:B------:R-:W-:Y:S05]  /*0e60*/  @P0 BRA `(.L_x_5) ;  /* 0xfffffff000ac0947 */ /* 0x000fea000383ffff */
[----:B------:R-:W-:Y:S05]  /*0e70*/  EXIT ;  /* 0x000000000000794d */ /* 0x000fea0003800000 */
.L_x_6:
[----:B------:R-:W-:-:S00]  /*0e80*/  BRA `(.L_x_6) ;  /* 0xfffffffc00fc7947 */ /* 0x000fc0000383ffff */
[----:B------:R-:W-:-:S00]  /*0e90*/  NOP ;  /* 0x0000000000007918 */ /* 0x000fc00000000000 */
        /* <DEDUP_REMOVED lines=14> */
.L_x_7:


//--------------------- .nv.shared.reserved.0     --------------------------
	.section	.nv.shared.reserved.0,"aw",@nobits
	.weak		__nv_reservedSMEM_offset_0_alias
	.size		__nv_reservedSMEM_offset_0_alias, 0, 64
	.other		__nv_reservedSMEM_offset_0_alias,@"STO_CUDA_RESERVED_SHARED STV_DEFAULT"
__nv_reservedSMEM_offset_0_alias:
	.zero		0
	.zero		64


//--------------------- .nv.constant0.insertion_sort --------------------------
	.section	.nv.constant0.insertion_sort,"a",@progbits
	.sectionflags	@""
	.align	4
.nv.constant0.insertion_sort:
	.zero		920


//--------------------- SYMBOLS --------------------------

	.type		.nv.reservedSmem.offset0,@object
	.size		.nv.reservedSmem.offset0,0x4
